//
// Generated by NVIDIA NVVM Compiler
//
// Compiler Build ID: CL-36424714
// Cuda compilation tools, release 13.0, V13.0.88
// Based on NVVM 20.0.0
//

.version 9.0
.target sm_100
.address_size 64

	// .globl	_Z23printFirstHalfThreadIdsv
.extern .func  (.param .b32 func_retval0) vprintf
(
	.param .b64 vprintf_param_0,
	.param .b64 vprintf_param_1
)
;
.global .align 1 .b8 $str[15] = {84, 104, 114, 101, 97, 100, 32, 73, 68, 58, 32, 37, 100, 10};

.visible .entry _Z23printFirstHalfThreadIdsv()
{
	.local .align 8 .b8 	__local_depot0[8];
	.reg .b64 	%SP;
	.reg .b64 	%SPL;
	.reg .pred 	%p<2>;
	.reg .b32 	%r<6>;
	.reg .b64 	%rd<5>;

	mov.u64 	%SPL, __local_depot0;
	cvta.local.u64 	%SP, %SPL;
	mov.u32 	%r1, %tid.x;
	mov.u32 	%r2, %ntid.x;
	shr.u32 	%r3, %r2, 1;
	setp.ge.u32 	%p1, %r1, %r3;
	@%p1 bra 	$L__BB0_2;
	add.u64 	%rd1, %SP, 0;
	add.u64 	%rd2, %SPL, 0;
	st.local.u32 	[%rd2], %r1;
	mov.u64 	%rd3, $str;
	cvta.global.u64 	%rd4, %rd3;
	{ // callseq 0, 0
	.param .b64 param0;
	st.param.b64 	[param0], %rd4;
	.param .b64 param1;
	st.param.b64 	[param1], %rd1;
	.param .b32 retval0;
	call.uni (retval0), 
	vprintf, 
	(
	param0, 
	param1
	);
	ld.param.b32 	%r4, [retval0];
	} // callseq 0
$L__BB0_2:
	ret;

}


// ===== COMPILED SASS (sm_100) =====

	.target	sm_100

	.elftype	@"ET_EXEC"


//--------------------- .note.nv.tkinfo           --------------------------
	.section	.note.nv.tkinfo,"",@"SHT_NOTE"
	.sectionflags	@"SHF_NOTE_NV_TKINFO"
	.tkinfo
        /*0018*/ 	.word	0x00000002
        /*0030*/ 	.string	""
        /*0030*/ 	.string	"ptxas"
        /*0030*/ 	.string	"Cuda compilation tools, release 13.0, V13.0.88"
        /*0030*/ 	.string	"Build cuda_13.0.r13.0/compiler.36424714_0"
        /*0030*/ 	.string	"-arch sm_100 -m 64 "



//--------------------- .note.nv.cuinfo           --------------------------
	.section	.note.nv.cuinfo,"",@"SHT_NOTE"
	.sectionflags	@"SHF_NOTE_NV_CUINFO"
        /*0018*/ 	.short	0x0002
        /*001a*/ 	.short	0x0064
        /*001c*/ 	.short	0x0082
	.zero		2


//--------------------- .nv.info                  --------------------------
	.section	.nv.info,"",@"SHT_CUDA_INFO"
	.align	4


	//----- nvinfo : EIATTR_REGCOUNT
	.align		4
        /*0000*/ 	.byte	0x04, 0x2f
        /*0002*/ 	.short	(.L_2 - .L_1)
	.align		4
.L_1:
        /*0004*/ 	.word	index@(_Z23printFirstHalfThreadIdsv)
        /*0008*/ 	.word	0x00000018


	//----- nvinfo : EIATTR_FRAME_SIZE
	.align		4
.L_2:
        /*000c*/ 	.byte	0x04, 0x11
        /*000e*/ 	.short	(.L_4 - .L_3)
	.align		4
.L_3:
        /*0010*/ 	.word	index@(_Z23printFirstHalfThreadIdsv)
        /*0014*/ 	.word	0x00000008


	//----- nvinfo : EIATTR_MIN_STACK_SIZE
	.align		4
.L_4:
        /*0018*/ 	.byte	0x04, 0x12
        /*001a*/ 	.short	(.L_6 - .L_5)
	.align		4
.L_5:
        /*001c*/ 	.word	index@(_Z23printFirstHalfThreadIdsv)
        /*0020*/ 	.word	0x00000008
.L_6:


//--------------------- .nv.compat                --------------------------
	.section	.nv.compat,"",@"SHT_CUDA_COMPAT_INFO"
	.align	4
        /*0000*/ 	.byte	0x02, 0x09, 0x00, 0x00, 0x02, 0x02, 0x01, 0x00, 0x02, 0x05, 0x05, 0x00, 0x03, 0x07, 0x01, 0x01
        /*0010*/ 	.byte	0x02, 0x03, 0x00, 0x00, 0x02, 0x06, 0x01, 0x00, 0x04, 0x0b, 0x08, 0x00, 0x09, 0x00, 0x00, 0x00
        /*0020*/ 	.byte	0x00, 0x00, 0x00, 0x00


//--------------------- .nv.info._Z23printFirstHalfThreadIdsv --------------------------
	.section	.nv.info._Z23printFirstHalfThreadIdsv,"",@"SHT_CUDA_INFO"
	.sectionflags	@""
	.align	4


	//----- nvinfo : EIATTR_CUDA_API_VERSION
	.align		4
        /*0000*/ 	.byte	0x04, 0x37
        /*0002*/ 	.short	(.L_8 - .L_7)
.L_7:
        /*0004*/ 	.word	0x00000082


	//----- nvinfo : EIATTR_SPARSE_MMA_MASK
	.align		4
.L_8:
        /*0008*/ 	.byte	0x03, 0x50
        /*000a*/ 	.short	0x0000


	//----- nvinfo : EIATTR_MAXREG_COUNT
	.align		4
        /*000c*/ 	.byte	0x03, 0x1b
        /*000e*/ 	.short	0x00ff


	//----- nvinfo : EIATTR_EXTERNS
	.align		4
        /*0010*/ 	.byte	0x04, 0x0f
        /*0012*/ 	.short	(.L_10 - .L_9)


	//   ....[0]....
	.align		4
.L_9:
        /*0014*/ 	.word	index@(vprintf)


	//----- nvinfo : EIATTR_MERCURY_ISA_VERSION
	.align		4
.L_10:
        /*0018*/ 	.byte	0x03, 0x5f
        /*001a*/ 	.short	0x0101


	//----- nvinfo : EIATTR_VRC_CTA_INIT_COUNT
	.align		4
        /*001c*/ 	.byte	0x02, 0x4a
	.zero		1
	.zero		1


	//----- nvinfo : EIATTR_SYSCALL_OFFSETS
	.align		4
        /*0020*/ 	.byte	0x04, 0x46
        /*0022*/ 	.short	(.L_12 - .L_11)


	//   ....[0]....
.L_11:
        /*0024*/ 	.word	0x00000120


	//----- nvinfo : EIATTR_EXIT_INSTR_OFFSETS
	.align		4
.L_12:
        /*0028*/ 	.byte	0x04, 0x1c
        /*002a*/ 	.short	(.L_14 - .L_13)


	//   ....[0]....
.L_13:
        /*002c*/ 	.word	0x000000a0


	//   ....[1]....
        /*0030*/ 	.word	0x00000130


	//----- nvinfo : EIATTR_CRS_STACK_SIZE
	.align		4
.L_14:
        /*0034*/ 	.byte	0x04, 0x1e
        /*0036*/ 	.short	(.L_16 - .L_15)
.L_15:
        /*0038*/ 	.word	0x00000000


	//----- nvinfo : EIATTR_SW_WAR
	.align		4
.L_16:
        /*003c*/ 	.byte	0x04, 0x36
        /*003e*/ 	.short	(.L_18 - .L_17)
.L_17:
        /*0040*/ 	.word	0x00000008
.L_18:


//--------------------- .nv.callgraph             --------------------------
	.section	.nv.callgraph,"",@"SHT_CUDA_CALLGRAPH"
	.align	4
	.sectionentsize	8
	.align		4
        /*0000*/ 	.word	0x00000000
	.align		4
        /*0004*/ 	.word	0xffffffff
	.align		4
        /*0008*/ 	.word	index@(_Z23printFirstHalfThreadIdsv)
	.align		4
        /*000c*/ 	.word	index@(vprintf)
	.align		4
        /*0010*/ 	.word	0x00000000
	.align		4
        /*0014*/ 	.word	0xfffffffe
	.align		4
        /*0018*/ 	.word	0x00000000
	.align		4
        /*001c*/ 	.word	0xfffffffd
	.align		4
        /*0020*/ 	.word	0x00000000
	.align		4
        /*0024*/ 	.word	0xfffffffc


//--------------------- .nv.constant4             --------------------------
	.section	.nv.constant4,"a",@progbits
	.align	8
	.align		8
.nv.constant4:
        /*0000*/ 	.dword	vprintf
	.align		8
        /*0008*/ 	.dword	$str


//--------------------- .text._Z23printFirstHalfThreadIdsv --------------------------
	.section	.text._Z23printFirstHalfThreadIdsv,"ax",@progbits
	.align	128
        .global         _Z23printFirstHalfThreadIdsv
        .type           _Z23printFirstHalfThreadIdsv,@function
        .size           _Z23printFirstHalfThreadIdsv,(.L_x_2 - _Z23printFirstHalfThreadIdsv)
        .other          _Z23printFirstHalfThreadIdsv,@"STO_CUDA_ENTRY STV_DEFAULT"
_Z23printFirstHalfThreadIdsv:
.text._Z23printFirstHalfThreadIdsv:
[----:B------:R-:W0:Y:S01]  /*0000*/  LDC R1, c[0x0][0x37c] ;  /* 0x0000df00ff017b82 */ /* 0x000e220000000800 */
[----:B------:R-:W1:Y:S01]  /*0010*/  S2R R8, SR_TID.X ;  /* 0x0000000000087919 */ /* 0x000e620000002100 */
[----:B------:R-:W2:Y:S01]  /*0020*/  LDCU UR6, c[0x0][0x2fc] ;  /* 0x00005f80ff0677ac */ /* 0x000ea20008000800 */
[----:B0-----:R-:W-:Y:S01]  /*0030*/  VIADD R1, R1, 0xfffffff8 ;  /* 0xfffffff801017836 */ /* 0x001fe20000000000 */
[----:B------:R-:W0:Y:S01]  /*0040*/  LDCU UR4, c[0x0][0x360] ;  /* 0x00006c00ff0477ac */ /* 0x000e220008000800 */
[----:B------:R-:W3:Y:S01]  /*0050*/  LDCU UR5, c[0x0][0x2f8] ;  /* 0x00005f00ff0577ac */ /* 0x000ee20008000800 */
[----:B0-----:R-:W-:Y:S02]  /*0060*/  USHF.R.U32.HI UR4, URZ, 0x1, UR4 ;  /* 0x00000001ff047899 */ /* 0x001fe40008011604 */
[----:B---3--:R-:W-:-:S04]  /*0070*/  IADD3 R6, P1, PT, R1, UR5, RZ ;  /* 0x0000000501067c10 */ /* 0x008fc8000ff3e0ff */
[----:B-1----:R-:W-:Y:S01]  /*0080*/  ISETP.GE.U32.AND P0, PT, R8, UR4, PT ;  /* 0x0000000408007c0c */ /* 0x002fe2000bf06070 */
[----:B--2---:R-:W-:-:S12]  /*0090*/  IMAD.X R7, RZ, RZ, UR6, P1 ;  /* 0x00000006ff077e24 */ /* 0x004fd800088e06ff */
[----:B------:R-:W-:Y:S05]  /*00a0*/  @P0 EXIT ;  /* 0x000000000000094d */ /* 0x000fea0003800000 */
[----:B------:R-:W-:Y:S01]  /*00b0*/  MOV R0, 0x0 ;  /* 0x0000000000007802 */ /* 0x000fe20000000f00 */
[----:B------:R0:W-:Y:S01]  /*00c0*/  STL [R1], R8 ;  /* 0x0000000801007387 */ /* 0x0001e20000100800 */
[----:B------:R-:W1:Y:S02]  /*00d0*/  LDCU.64 UR4, c[0x4][0x8] ;  /* 0x01000100ff0477ac */ /* 0x000e640008000a00 */
[----:B------:R0:W2:Y:S01]  /*00e0*/  LDC.64 R2, c[0x4][R0] ;  /* 0x0100000000027b82 */ /* 0x0000a20000000a00 */
[----:B-1----:R-:W-:Y:S02]  /*00f0*/  IMAD.U32 R4, RZ, RZ, UR4 ;  /* 0x00000004ff047e24 */ /* 0x002fe4000f8e00ff */
[----:B0-----:R-:W-:-:S07]  /*0100*/  IMAD.U32 R5, RZ, RZ, UR5 ;  /* 0x00000005ff057e24 */ /* 0x001fce000f8e00ff */
[----:B------:R-:W-:-:S07]  /*0110*/  LEPC R20, `(.L_x_0) ;  /* 0x000000001014794e */ /* 0x000fce0000000000 */
[----:B--2---:R-:W-:Y:S05]  /*0120*/  CALL.ABS.NOINC R2 ;  /* 0x0000000002007343 */ /* 0x004fea0003c00000 */
.L_x_0:
[----:B------:R-:W-:Y:S05]  /*0130*/  EXIT ;  /* 0x000000000000794d */ /* 0x000fea0003800000 */
.L_x_1:
[----:B------:R-:W-:-:S00]  /*0140*/  BRA `(.L_x_1) ;  /* 0xfffffffc00fc7947 */ /* 0x000fc0000383ffff */
[----:B------:R-:W-:-:S00]  /*0150*/  NOP ;  /* 0x0000000000007918 */ /* 0x000fc00000000000 */
        /* <DEDUP_REMOVED lines=10> */
.L_x_2:


//--------------------- .nv.global.init           --------------------------
	.section	.nv.global.init,"aw",@progbits
.nv.global.init:
	.type		$str,@object
	.size		$str,(.L_0 - $str)
$str:
        /*0000*/ 	.byte	0x54, 0x68, 0x72, 0x65, 0x61, 0x64, 0x20, 0x49, 0x44, 0x3a, 0x20, 0x25, 0x64, 0x0a, 0x00
.L_0:


//--------------------- .nv.shared.reserved.0     --------------------------
	.section	.nv.shared.reserved.0,"aw",@nobits
	.weak		__nv_reservedSMEM_offset_0_alias
	.size		__nv_reservedSMEM_offset_0_alias, 0, 64
	.other		__nv_reservedSMEM_offset_0_alias,@"STO_CUDA_RESERVED_SHARED STV_DEFAULT"
__nv_reservedSMEM_offset_0_alias:
	.zero		0
	.zero		64


//--------------------- .nv.constant0._Z23printFirstHalfThreadIdsv --------------------------
	.section	.nv.constant0._Z23printFirstHalfThreadIdsv,"a",@progbits
	.sectionflags	@""
	.align	4
.nv.constant0._Z23printFirstHalfThreadIdsv:
	.zero		896


//--------------------- SYMBOLS --------------------------

	.type		.nv.reservedSmem.offset0,@object
	.size		.nv.reservedSmem.offset0,0x4
	.type		vprintf,@function
